	.headerflags	@"EF_CUDA_TEXMODE_UNIFIED EF_CUDA_64BIT_ADDRESS EF_CUDA_ACCELERATORS EF_CUDA_SM90 EF_CUDA_VIRTUAL_SM(EF_CUDA_SM90)"
	.elftype	@"ET_EXEC"


//--------------------- .nv.info                  --------------------------
	.section	.nv.info,"",@"SHT_CUDA_INFO"
	.align	4


	//----- nvinfo : EIATTR_REGCOUNT
	.align		4
        /*0000*/ 	.byte	0x04, 0x2f
        /*0002*/ 	.short	(.L_2 - .L_1)
	.align		4
.L_1:
        /*0004*/ 	.word	index@(triton_poi_fused_add_native_layer_norm_9)
        /*0008*/ 	.word	0x00000020


	//----- nvinfo : EIATTR_MIN_STACK_SIZE
	.align		4
.L_2:
        /*000c*/ 	.byte	0x04, 0x12
        /*000e*/ 	.short	(.L_4 - .L_3)
	.align		4
.L_3:
        /*0010*/ 	.word	index@(triton_poi_fused_add_native_layer_norm_9)
        /*0014*/ 	.word	0x00000000


	//----- nvinfo : EIATTR_FRAME_SIZE
	.align		4
.L_4:
        /*0018*/ 	.byte	0x04, 0x11
        /*001a*/ 	.short	(.L_6 - .L_5)
	.align		4
.L_5:
        /*001c*/ 	.word	index@(triton_poi_fused_add_native_layer_norm_9)
        /*0020*/ 	.word	0x00000000


	//----- nvinfo : EIATTR_MIN_STACK_SIZE
	.align		4
.L_6:
        /*0024*/ 	.byte	0x04, 0x12
        /*0026*/ 	.short	(.L_8 - .L_7)
	.align		4
.L_7:
        /*0028*/ 	.word	index@(triton_poi_fused_add_native_layer_norm_9)
        /*002c*/ 	.word	0x00000000
.L_8:


//--------------------- .nv.info.triton_poi_fused_add_native_layer_norm_9 --------------------------
	.section	.nv.info.triton_poi_fused_add_native_layer_norm_9,"",@"SHT_CUDA_INFO"
	.sectionflags	@""
	.align	4


	//----- nvinfo : EIATTR_CUDA_API_VERSION
	.align		4
        /*0000*/ 	.byte	0x04, 0x37
        /*0002*/ 	.short	(.L_10 - .L_9)
.L_9:
        /*0004*/ 	.word	0x0000007c


	//----- nvinfo : EIATTR_KPARAM_INFO
	.align		4
.L_10:
        /*0008*/ 	.byte	0x04, 0x17
        /*000a*/ 	.short	(.L_12 - .L_11)
.L_11:
        /*000c*/ 	.word	0x00000000
        /*0010*/ 	.short	0x0009
        /*0012*/ 	.short	0x0048
        /*0014*/ 	.byte	0x00, 0xf0, 0x11, 0x00


	//----- nvinfo : EIATTR_KPARAM_INFO
	.align		4
.L_12:
        /*0018*/ 	.byte	0x04, 0x17
        /*001a*/ 	.short	(.L_14 - .L_13)
.L_13:
        /*001c*/ 	.word	0x00000000
        /*0020*/ 	.short	0x0008
        /*0022*/ 	.short	0x0040
        /*0024*/ 	.byte	0x00, 0xf4, 0x21, 0x00


	//----- nvinfo : EIATTR_KPARAM_INFO
	.align		4
.L_14:
        /*0028*/ 	.byte	0x04, 0x17
        /*002a*/ 	.short	(.L_16 - .L_15)
.L_15:
        /*002c*/ 	.word	0x00000000
        /*0030*/ 	.short	0x0007
        /*0032*/ 	.short	0x0038
        /*0034*/ 	.byte	0x00, 0xf4, 0x21, 0x00


	//----- nvinfo : EIATTR_KPARAM_INFO
	.align		4
.L_16:
        /*0038*/ 	.byte	0x04, 0x17
        /*003a*/ 	.short	(.L_18 - .L_17)
.L_17:
        /*003c*/ 	.word	0x00000000
        /*0040*/ 	.short	0x0006
        /*0042*/ 	.short	0x0030
        /*0044*/ 	.byte	0x00, 0xf4, 0x21, 0x00


	//----- nvinfo : EIATTR_KPARAM_INFO
	.align		4
.L_18:
        /*0048*/ 	.byte	0x04, 0x17
        /*004a*/ 	.short	(.L_20 - .L_19)
.L_19:
        /*004c*/ 	.word	0x00000000
        /*0050*/ 	.short	0x0005
        /*0052*/ 	.short	0x0028
        /*0054*/ 	.byte	0x00, 0xf4, 0x21, 0x00


	//----- nvinfo : EIATTR_KPARAM_INFO
	.align		4
.L_20:
        /*0058*/ 	.byte	0x04, 0x17
        /*005a*/ 	.short	(.L_22 - .L_21)
.L_21:
        /*005c*/ 	.word	0x00000000
        /*0060*/ 	.short	0x0004
        /*0062*/ 	.short	0x0020
        /*0064*/ 	.byte	0x00, 0xf4, 0x21, 0x00


	//----- nvinfo : EIATTR_KPARAM_INFO
	.align		4
.L_22:
        /*0068*/ 	.byte	0x04, 0x17
        /*006a*/ 	.short	(.L_24 - .L_23)
.L_23:
        /*006c*/ 	.word	0x00000000
        /*0070*/ 	.short	0x0003
        /*0072*/ 	.short	0x0018
        /*0074*/ 	.byte	0x00, 0xf4, 0x21, 0x00


	//----- nvinfo : EIATTR_KPARAM_INFO
	.align		4
.L_24:
        /*0078*/ 	.byte	0x04, 0x17
        /*007a*/ 	.short	(.L_26 - .L_25)
.L_25:
        /*007c*/ 	.word	0x00000000
        /*0080*/ 	.short	0x0002
        /*0082*/ 	.short	0x0010
        /*0084*/ 	.byte	0x00, 0xf4, 0x21, 0x00


	//----- nvinfo : EIATTR_KPARAM_INFO
	.align		4
.L_26:
        /*0088*/ 	.byte	0x04, 0x17
        /*008a*/ 	.short	(.L_28 - .L_27)
.L_27:
        /*008c*/ 	.word	0x00000000
        /*0090*/ 	.short	0x0001
        /*0092*/ 	.short	0x0008
        /*0094*/ 	.byte	0x00, 0xf4, 0x21, 0x00


	//----- nvinfo : EIATTR_KPARAM_INFO
	.align		4
.L_28:
        /*0098*/ 	.byte	0x04, 0x17
        /*009a*/ 	.short	(.L_30 - .L_29)
.L_29:
        /*009c*/ 	.word	0x00000000
        /*00a0*/ 	.short	0x0000
        /*00a2*/ 	.short	0x0000
        /*00a4*/ 	.byte	0x00, 0xf4, 0x21, 0x00


	//----- nvinfo : EIATTR_SPARSE_MMA_MASK
	.align		4
.L_30:
        /*00a8*/ 	.byte	0x03, 0x50
        /*00aa*/ 	.short	0x0000


	//----- nvinfo : EIATTR_MAXREG_COUNT
	.align		4
        /*00ac*/ 	.byte	0x03, 0x1b
        /*00ae*/ 	.short	0x00ff


	//----- nvinfo : EIATTR_EXIT_INSTR_OFFSETS
	.align		4
        /*00b0*/ 	.byte	0x04, 0x1c
        /*00b2*/ 	.short	(.L_32 - .L_31)


	//   ....[0]....
.L_31:
        /*00b4*/ 	.word	0x00000430


	//   ....[1]....
        /*00b8*/ 	.word	0x00000450


	//----- nvinfo : EIATTR_REQNTID
	.align		4
.L_32:
        /*00bc*/ 	.byte	0x04, 0x10
        /*00be*/ 	.short	(.L_34 - .L_33)
.L_33:
        /*00c0*/ 	.word	0x00000080
        /*00c4*/ 	.word	0x00000001
        /*00c8*/ 	.word	0x00000001


	//----- nvinfo : EIATTR_CBANK_PARAM_SIZE
	.align		4
.L_34:
        /*00cc*/ 	.byte	0x03, 0x19
        /*00ce*/ 	.short	0x004c


	//----- nvinfo : EIATTR_PARAM_CBANK
	.align		4
        /*00d0*/ 	.byte	0x04, 0x0a
        /*00d2*/ 	.short	(.L_36 - .L_35)
	.align		4
.L_35:
        /*00d4*/ 	.word	index@(.nv.constant0.triton_poi_fused_add_native_layer_norm_9)
        /*00d8*/ 	.short	0x0210
        /*00da*/ 	.short	0x004c


	//----- nvinfo : EIATTR_SW_WAR
	.align		4
.L_36:
        /*00dc*/ 	.byte	0x04, 0x36
        /*00de*/ 	.short	(.L_38 - .L_37)
.L_37:
        /*00e0*/ 	.word	0x00000008
.L_38:


//--------------------- .nv.callgraph             --------------------------
	.section	.nv.callgraph,"",@"SHT_CUDA_CALLGRAPH"
	.align	4
	.sectionentsize	8
	.align		4
        /*0000*/ 	.word	0x00000000
	.align		4
        /*0004*/ 	.word	0xffffffff
	.align		4
        /*0008*/ 	.word	0x00000000
	.align		4
        /*000c*/ 	.word	0xfffffffe
	.align		4
        /*0010*/ 	.word	0x00000000
	.align		4
        /*0014*/ 	.word	0xfffffffd
	.align		4
        /*0018*/ 	.word	0x00000000
	.align		4
        /*001c*/ 	.word	0xfffffffc


//--------------------- .nv.constant4             --------------------------
	.section	.nv.constant4,"a",@progbits
	.align	8
	.align		8
.nv.constant4:
        /*0000*/ 	.dword	_$_str


//--------------------- .text.triton_poi_fused_add_native_layer_norm_9 --------------------------
	.section	.text.triton_poi_fused_add_native_layer_norm_9,"ax",@progbits
	.align	128
        .global         triton_poi_fused_add_native_layer_norm_9
        .type           triton_poi_fused_add_native_layer_norm_9,@function
        .size           triton_poi_fused_add_native_layer_norm_9,(.L_x_1 - triton_poi_fused_add_native_layer_norm_9)
        .other          triton_poi_fused_add_native_layer_norm_9,@"STO_CUDA_ENTRY STV_DEFAULT"
triton_poi_fused_add_native_layer_norm_9:
.text.triton_poi_fused_add_native_layer_norm_9:
[----:B------:R-:W0:Y:S01]  /*0000*/  LDC R1, c[0x0][0x28] ;  /* 0x00000a00ff017b82 */ /* 0x000e220000000800 */
[----:B------:R-:W1:Y:S07]  /*0010*/  S2R R19, SR_TID.X ;  /* 0x0000000000137919 */ /* 0x000e6e0000002100 */
[----:B------:R-:W2:Y:S01]  /*0020*/  LDC.64 R14, c[0x0][0x238] ;  /* 0x00008e00ff0e7b82 */ /* 0x000ea20000000a00 */
[----:B------:R-:W-:Y:S01]  /*0030*/  IMAD.MOV.U32 R18, RZ, RZ, RZ ;  /* 0x000000ffff127224 */ /* 0x000fe200078e00ff */
[----:B------:R-:W-:Y:S01]  /*0040*/  ULDC.64 UR4, c[0x0][0x208] ;  /* 0x0000820000047ab9 */ /* 0x000fe20000000a00 */
[----:B------:R-:W3:Y:S01]  /*0050*/  S2R R0, SR_CTAID.X ;  /* 0x0000000000007919 */ /* 0x000ee20000002500 */
[----:B------:R-:W-:-:S04]  /*0060*/  MOV R29, RZ ;  /* 0x000000ff001d7202 */ /* 0x000fc80000000f00 */
[----:B------:R-:W4:Y:S08]  /*0070*/  LDC.64 R16, c[0x0][0x218] ;  /* 0x00008600ff107b82 */ /* 0x000f300000000a00 */
[----:B------:R-:W5:Y:S08]  /*0080*/  LDC.64 R12, c[0x0][0x220] ;  /* 0x00008800ff0c7b82 */ /* 0x000f700000000a00 */
[----:B------:R-:W2:Y:S01]  /*0090*/  LDC.64 R4, c[0x0][0x210] ;  /* 0x00008400ff047b82 */ /* 0x000ea20000000a00 */
[----:B-1----:R-:W-:-:S02]  /*00a0*/  LOP3.LUT R19, R19, 0x7f, RZ, 0xc0, !PT ;  /* 0x0000007f13137812 */ /* 0x002fc400078ec0ff */
[----:B---3--:R-:W-:-:S03]  /*00b0*/  SHF.R.S32.HI R2, RZ, 0x18, R0 ;  /* 0x00000018ff027819 */ /* 0x008fc60000011400 */
[----:B------:R-:W-:Y:S01]  /*00c0*/  IMAD R19, R0, 0x80, R19 ;  /* 0x0000008000137824 */ /* 0x000fe200078e0213 */
[----:B------:R-:W-:-:S04]  /*00d0*/  SGXT R0, R2, 0x1 ;  /* 0x000000010200781a */ /* 0x000fc80000000200 */
[----:B------:R-:W-:Y:S02]  /*00e0*/  ISETP.GE.AND P0, PT, R19, 0x400, PT ;  /* 0x000004001300780c */ /* 0x000fe40003f06270 */
[CC--:B------:R-:W-:Y:S02]  /*00f0*/  LEA.HI R2, R0.reuse, R19.reuse, RZ, 0x4 ;  /* 0x0000001300027211 */ /* 0x0c0fe400078f20ff */
[----:B------:R-:W-:Y:S02]  /*0100*/  LEA.HI R6, R0, R19, RZ, 0x6 ;  /* 0x0000001300067211 */ /* 0x000fe400078f30ff */
[----:B------:R-:W-:Y:S02]  /*0110*/  SHF.R.S32.HI R9, RZ, 0x4, R2 ;  /* 0x00000004ff097819 */ /* 0x000fe40000011402 */
[----:B------:R-:W-:Y:S02]  /*0120*/  LOP3.LUT R2, R6, 0xffffffc0, RZ, 0xc0, !PT ;  /* 0xffffffc006027812 */ /* 0x000fe400078ec0ff */
[----:B------:R-:W-:-:S02]  /*0130*/  LEA.HI R6, R9, R9, RZ, 0x4 ;  /* 0x0000000909067211 */ /* 0x000fc400078f20ff */
[-C--:B------:R-:W-:Y:S01]  /*0140*/  LEA.HI R3, R0, R19.reuse, RZ, 0x8 ;  /* 0x0000001300037211 */ /* 0x080fe200078f40ff */
[----:B------:R-:W-:Y:S01]  /*0150*/  IMAD.IADD R8, R19, 0x1, -R2 ;  /* 0x0000000113087824 */ /* 0x000fe200078e0a02 */
[----:B------:R-:W-:Y:S02]  /*0160*/  SHF.R.S32.HI R0, RZ, 0x1f, R19 ;  /* 0x0000001fff007819 */ /* 0x000fe40000011413 */
[----:B------:R-:W-:Y:S02]  /*0170*/  SHF.R.S32.HI R25, RZ, 0x8, R3 ;  /* 0x00000008ff197819 */ /* 0x000fe40000011403 */
[----:B------:R-:W-:Y:S01]  /*0180*/  LOP3.LUT R10, R6, 0x3ffffff0, RZ, 0xc0, !PT ;  /* 0x3ffffff0060a7812 */ /* 0x000fe200078ec0ff */
[----:B------:R-:W1:Y:S01]  /*0190*/  LDC.64 R2, c[0x0][0x228] ;  /* 0x00008a00ff027b82 */ /* 0x000e620000000a00 */
[----:B------:R-:W-:Y:S02]  /*01a0*/  LEA.HI R0, R0, R19, RZ, 0x2 ;  /* 0x0000001300007211 */ /* 0x000fe400078f10ff */
[----:B------:R-:W-:Y:S01]  /*01b0*/  LEA R25, R25, R8, 0x6 ;  /* 0x0000000819197211 */ /* 0x000fe200078e30ff */
[----:B------:R-:W-:Y:S01]  /*01c0*/  IMAD.IADD R10, R9, 0x1, -R10 ;  /* 0x00000001090a7824 */ /* 0x000fe200078e0a0a */
[----:B------:R-:W-:-:S02]  /*01d0*/  LOP3.LUT R8, R0, 0xfffffffc, RZ, 0xc0, !PT ;  /* 0xfffffffc00087812 */ /* 0x000fc400078ec0ff */
[----:B------:R-:W-:Y:S01]  /*01e0*/  SHF.R.S32.HI R23, RZ, 0x2, R0 ;  /* 0x00000002ff177819 */ /* 0x000fe20000011400 */
[----:B------:R-:W3:Y:S01]  /*01f0*/  LDC.64 R6, c[0x0][0x230] ;  /* 0x00008c00ff067b82 */ /* 0x000ee20000000a00 */
[----:B------:R-:W-:Y:S01]  /*0200*/  IADD3 R21, R19, -R8, RZ ;  /* 0x8000000813157210 */ /* 0x000fe20007ffe0ff */
[----:B------:R-:W-:Y:S02]  /*0210*/  HFMA2.MMA R0, -RZ, RZ, 0, 0 ;  /* 0x00000000ff007435 */ /* 0x000fe400000001ff */
[----:B--2---:R-:W-:-:S04]  /*0220*/  IMAD.WIDE R14, R23, 0x4, R14 ;  /* 0x00000004170e7825 */ /* 0x004fc800078e020e */
[----:B------:R-:W-:Y:S01]  /*0230*/  IMAD R27, R10, 0x4, R21 ;  /* 0x000000040a1b7824 */ /* 0x000fe200078e0215 */
[----:B------:R-:W2:Y:S01]  /*0240*/  LDC.64 R8, c[0x0][0x240] ;  /* 0x00009000ff087b82 */ /* 0x000ea20000000a00 */
[----:B-----5:R-:W-:Y:S01]  /*0250*/  IMAD.WIDE R12, R21, 0x4, R12 ;  /* 0x00000004150c7825 */ /* 0x020fe200078e020c */
[----:B------:R5:W2:Y:S03]  /*0260*/  @!P0 LDG.E.EL R18, desc[UR4][R14.64] ;  /* 0x000000040e128981 */ /* 0x000aa6000c2e1900 */
[C---:B----4-:R-:W-:Y:S01]  /*0270*/  IMAD.WIDE R16, R27.reuse, 0x4, R16 ;  /* 0x000000041b107825 */ /* 0x050fe200078e0210 */
[----:B------:R4:W2:Y:S02]  /*0280*/  @!P0 LDG.E.EL R29, desc[UR4][R12.64] ;  /* 0x000000040c1d8981 */ /* 0x0008a4000c2e1900 */
[----:B------:R-:W2:Y:S01]  /*0290*/  LDC.64 R10, c[0x0][0x248] ;  /* 0x00009200ff0a7b82 */ /* 0x000ea20000000a00 */
[----:B------:R-:W-:Y:S01]  /*02a0*/  IMAD.MOV.U32 R20, RZ, RZ, RZ ;  /* 0x000000ffff147224 */ /* 0x000fe200078e00ff */
[----:B------:R-:W2:Y:S01]  /*02b0*/  @!P0 LDG.E.EL R0, desc[UR4][R16.64] ;  /* 0x0000000410008981 */ /* 0x000ea2000c2e1900 */
[----:B0-----:R-:W-:-:S04]  /*02c0*/  IMAD.WIDE R4, R27, 0x4, R4 ;  /* 0x000000041b047825 */ /* 0x001fc800078e0204 */
[----:B---3--:R-:W-:Y:S01]  /*02d0*/  IMAD.WIDE R6, R23, 0x4, R6 ;  /* 0x0000000417067825 */ /* 0x008fe200078e0206 */
[----:B------:R-:W-:Y:S01]  /*02e0*/  CS2R R22, SRZ ;  /* 0x0000000000167805 */ /* 0x000fe2000001ff00 */
[----:B------:R0:W3:Y:S02]  /*02f0*/  @!P0 LDG.E.EL R20, desc[UR4][R4.64] ;  /* 0x0000000404148981 */ /* 0x0000e4000c2e1900 */
[----:B-1----:R-:W-:Y:S01]  /*0300*/  IMAD.WIDE R2, R25, 0x4, R2 ;  /* 0x0000000419027825 */ /* 0x002fe200078e0202 */
[----:B-----5:R-:W-:Y:S02]  /*0310*/  HFMA2.MMA R14, -RZ, RZ, 0, 0 ;  /* 0x00000000ff0e7435 */ /* 0x020fe400000001ff */
[----:B------:R-:W5:Y:S04]  /*0320*/  @!P0 LDG.E.EL R23, desc[UR4][R6.64] ;  /* 0x0000000406178981 */ /* 0x000f68000c2e1900 */
[----:B------:R-:W5:Y:S01]  /*0330*/  @!P0 LDG.E.EL R22, desc[UR4][R2.64] ;  /* 0x0000000402168981 */ /* 0x000f62000c2e1900 */
[----:B----4-:R-:W-:Y:S01]  /*0340*/  MOV R13, RZ ;  /* 0x000000ff000d7202 */ /* 0x010fe20000000f00 */
[C---:B--2---:R-:W-:Y:S01]  /*0350*/  IMAD.WIDE R8, R21.reuse, 0x4, R8 ;  /* 0x0000000415087825 */ /* 0x044fe200078e0208 */
[----:B0-----:R-:W0:Y:S03]  /*0360*/  LDC.64 R4, c[0x0][0x250] ;  /* 0x00009400ff047b82 */ /* 0x001e260000000a00 */
[----:B------:R-:W-:Y:S01]  /*0370*/  IMAD.WIDE R10, R21, 0x4, R10 ;  /* 0x00000004150a7825 */ /* 0x000fe200078e020a */
[----:B------:R-:W2:Y:S04]  /*0380*/  @!P0 LDG.E.EL R14, desc[UR4][R8.64] ;  /* 0x00000004080e8981 */ /* 0x000ea8000c2e1900 */
[----:B------:R-:W2:Y:S01]  /*0390*/  @!P0 LDG.E.EL R13, desc[UR4][R10.64] ;  /* 0x000000040a0d8981 */ /* 0x000ea2000c2e1900 */
[----:B0-----:R-:W-:-:S04]  /*03a0*/  IMAD.WIDE R4, R19, 0x4, R4 ;  /* 0x0000000413047825 */ /* 0x001fc800078e0204 */
[----:B------:R-:W-:-:S06]  /*03b0*/  FADD R18, R18, 9.9999997473787516356e-06 ;  /* 0x3727c5ac12127421 */ /* 0x000fcc0000000000 */
[----:B------:R-:W0:Y:S01]  /*03c0*/  MUFU.RSQ R18, R18 ;  /* 0x0000001200127308 */ /* 0x000e220000001400 */
[----:B------:R-:W-:-:S04]  /*03d0*/  FADD R29, R29, R0 ;  /* 0x000000001d1d7221 */ /* 0x000fc80000000000 */
[----:B---3--:R-:W-:-:S04]  /*03e0*/  FADD R29, R29, R20 ;  /* 0x000000141d1d7221 */ /* 0x008fc80000000000 */
[----:B-----5:R-:W-:-:S04]  /*03f0*/  FADD R22, R29, R22 ;  /* 0x000000161d167221 */ /* 0x020fc80000000000 */
[----:B------:R-:W-:-:S04]  /*0400*/  FADD R23, R22, -R23 ;  /* 0x8000001716177221 */ /* 0x000fc80000000000 */
[----:B0-----:R-:W-:-:S04]  /*0410*/  FMUL R0, R18, R23 ;  /* 0x0000001712007220 */ /* 0x001fc80000400000 */
[----:B--2---:R-:W-:Y:S01]  /*0420*/  FFMA R13, R0, R14, R13 ;  /* 0x0000000e000d7223 */ /* 0x004fe2000000000d */
[----:B------:R-:W-:Y:S06]  /*0430*/  @P0 EXIT ;  /* 0x000000000000094d */ /* 0x000fec0003800000 */
[----:B------:R-:W-:Y:S01]  /*0440*/  STG.E desc[UR4][R4.64], R13 ;  /* 0x0000000d04007986 */ /* 0x000fe2000c101904 */
[----:B------:R-:W-:Y:S05]  /*0450*/  EXIT ;  /* 0x000000000000794d */ /* 0x000fea0003800000 */
.L_x_0:
[----:B------:R-:W-:-:S00]  /*0460*/  BRA `(.L_x_0) ;  /* 0xfffffffc00fc7947 */ /* 0x000fc0000383ffff */
[----:B------:R-:W-:-:S00]  /*0470*/  NOP ;  /* 0x0000000000007918 */ /* 0x000fc00000000000 */
        /* <DEDUP_REMOVED lines=8> */
.L_x_1:


//--------------------- .nv.global.init           --------------------------
	.section	.nv.global.init,"aw",@progbits
.nv.global.init:
	.type		_$_str,@object
	.size		_$_str,(.L_0 - _$_str)
_$_str:
        /*0000*/ 	.byte	0x5f, 0x5f, 0x43, 0x55, 0x44, 0x41, 0x5f, 0x46, 0x54, 0x5a, 0x00
.L_0:


//--------------------- .nv.constant0.triton_poi_fused_add_native_layer_norm_9 --------------------------
	.section	.nv.constant0.triton_poi_fused_add_native_layer_norm_9,"a",@progbits
	.sectionflags	@""
	.align	4
.nv.constant0.triton_poi_fused_add_native_layer_norm_9:
	.zero		604
